//
// Generated by NVIDIA NVVM Compiler
//
// Compiler Build ID: CL-36424714
// Cuda compilation tools, release 13.0, V13.0.88
// Based on NVVM 20.0.0
//

.version 9.0
.target sm_100
.address_size 64

	// .globl	_Z9gpuSquarePfS_

.visible .entry _Z9gpuSquarePfS_(
	.param .u64 .ptr .align 1 _Z9gpuSquarePfS__param_0,
	.param .u64 .ptr .align 1 _Z9gpuSquarePfS__param_1
)
{
	.reg .b32 	%r<2>;
	.reg .b32 	%f<3>;
	.reg .b64 	%rd<8>;

	ld.param.u64 	%rd1, [_Z9gpuSquarePfS__param_0];
	ld.param.u64 	%rd2, [_Z9gpuSquarePfS__param_1];
	cvta.to.global.u64 	%rd3, %rd2;
	cvta.to.global.u64 	%rd4, %rd1;
	mov.u32 	%r1, %tid.x;
	mul.wide.u32 	%rd5, %r1, 4;
	add.s64 	%rd6, %rd4, %rd5;
	ld.global.f32 	%f1, [%rd6];
	mul.f32 	%f2, %f1, %f1;
	add.s64 	%rd7, %rd3, %rd5;
	st.global.f32 	[%rd7], %f2;
	ret;

}


// ===== COMPILED SASS (sm_100) =====

	.target	sm_100

	.elftype	@"ET_EXEC"


//--------------------- .note.nv.tkinfo           --------------------------
	.section	.note.nv.tkinfo,"",@"SHT_NOTE"
	.sectionflags	@"SHF_NOTE_NV_TKINFO"
	.tkinfo
        /*0018*/ 	.word	0x00000002
        /*0030*/ 	.string	""
        /*0030*/ 	.string	"ptxas"
        /*0030*/ 	.string	"Cuda compilation tools, release 13.0, V13.0.88"
        /*0030*/ 	.string	"Build cuda_13.0.r13.0/compiler.36424714_0"
        /*0030*/ 	.string	"-arch sm_100 -m 64 "



//--------------------- .note.nv.cuinfo           --------------------------
	.section	.note.nv.cuinfo,"",@"SHT_NOTE"
	.sectionflags	@"SHF_NOTE_NV_CUINFO"
        /*0018*/ 	.short	0x0002
        /*001a*/ 	.short	0x0064
        /*001c*/ 	.short	0x0082
	.zero		2


//--------------------- .nv.info                  --------------------------
	.section	.nv.info,"",@"SHT_CUDA_INFO"
	.align	4


	//----- nvinfo : EIATTR_REGCOUNT
	.align		4
        /*0000*/ 	.byte	0x04, 0x2f
        /*0002*/ 	.short	(.L_1 - .L_0)
	.align		4
.L_0:
        /*0004*/ 	.word	index@(_Z9gpuSquarePfS_)
        /*0008*/ 	.word	0x0000000a


	//----- nvinfo : EIATTR_FRAME_SIZE
	.align		4
.L_1:
        /*000c*/ 	.byte	0x04, 0x11
        /*000e*/ 	.short	(.L_3 - .L_2)
	.align		4
.L_2:
        /*0010*/ 	.word	index@(_Z9gpuSquarePfS_)
        /*0014*/ 	.word	0x00000000


	//----- nvinfo : EIATTR_MIN_STACK_SIZE
	.align		4
.L_3:
        /*0018*/ 	.byte	0x04, 0x12
        /*001a*/ 	.short	(.L_5 - .L_4)
	.align		4
.L_4:
        /*001c*/ 	.word	index@(_Z9gpuSquarePfS_)
        /*0020*/ 	.word	0x00000000
.L_5:


//--------------------- .nv.compat                --------------------------
	.section	.nv.compat,"",@"SHT_CUDA_COMPAT_INFO"
	.align	4
        /*0000*/ 	.byte	0x02, 0x09, 0x00, 0x00, 0x02, 0x02, 0x01, 0x00, 0x02, 0x05, 0x05, 0x00, 0x03, 0x07, 0x01, 0x01
        /*0010*/ 	.byte	0x02, 0x03, 0x00, 0x00, 0x02, 0x06, 0x01, 0x00, 0x04, 0x0b, 0x08, 0x00, 0x09, 0x00, 0x00, 0x00
        /*0020*/ 	.byte	0x00, 0x00, 0x00, 0x00


//--------------------- .nv.info._Z9gpuSquarePfS_ --------------------------
	.section	.nv.info._Z9gpuSquarePfS_,"",@"SHT_CUDA_INFO"
	.sectionflags	@""
	.align	4


	//----- nvinfo : EIATTR_CUDA_API_VERSION
	.align		4
        /*0000*/ 	.byte	0x04, 0x37
        /*0002*/ 	.short	(.L_7 - .L_6)
.L_6:
        /*0004*/ 	.word	0x00000082


	//----- nvinfo : EIATTR_KPARAM_INFO
	.align		4
.L_7:
        /*0008*/ 	.byte	0x04, 0x17
        /*000a*/ 	.short	(.L_9 - .L_8)
.L_8:
        /*000c*/ 	.word	0x00000000
        /*0010*/ 	.short	0x0001
        /*0012*/ 	.short	0x0008
        /*0014*/ 	.byte	0x00, 0xf5, 0x21, 0x00


	//----- nvinfo : EIATTR_KPARAM_INFO
	.align		4
.L_9:
        /*0018*/ 	.byte	0x04, 0x17
        /*001a*/ 	.short	(.L_11 - .L_10)
.L_10:
        /*001c*/ 	.word	0x00000000
        /*0020*/ 	.short	0x0000
        /*0022*/ 	.short	0x0000
        /*0024*/ 	.byte	0x00, 0xf5, 0x21, 0x00


	//----- nvinfo : EIATTR_SPARSE_MMA_MASK
	.align		4
.L_11:
        /*0028*/ 	.byte	0x03, 0x50
        /*002a*/ 	.short	0x0000


	//----- nvinfo : EIATTR_MAXREG_COUNT
	.align		4
        /*002c*/ 	.byte	0x03, 0x1b
        /*002e*/ 	.short	0x00ff


	//----- nvinfo : EIATTR_MERCURY_ISA_VERSION
	.align		4
        /*0030*/ 	.byte	0x03, 0x5f
        /*0032*/ 	.short	0x0101


	//----- nvinfo : EIATTR_VRC_CTA_INIT_COUNT
	.align		4
        /*0034*/ 	.byte	0x02, 0x4a
	.zero		1
	.zero		1


	//----- nvinfo : EIATTR_EXIT_INSTR_OFFSETS
	.align		4
        /*0038*/ 	.byte	0x04, 0x1c
        /*003a*/ 	.short	(.L_13 - .L_12)


	//   ....[0]....
.L_12:
        /*003c*/ 	.word	0x000000a0


	//----- nvinfo : EIATTR_CBANK_PARAM_SIZE
	.align		4
.L_13:
        /*0040*/ 	.byte	0x03, 0x19
        /*0042*/ 	.short	0x0010


	//----- nvinfo : EIATTR_PARAM_CBANK
	.align		4
        /*0044*/ 	.byte	0x04, 0x0a
        /*0046*/ 	.short	(.L_15 - .L_14)
	.align		4
.L_14:
        /*0048*/ 	.word	index@(.nv.constant0._Z9gpuSquarePfS_)
        /*004c*/ 	.short	0x0380
        /*004e*/ 	.short	0x0010


	//----- nvinfo : EIATTR_SW_WAR
	.align		4
.L_15:
        /*0050*/ 	.byte	0x04, 0x36
        /*0052*/ 	.short	(.L_17 - .L_16)
.L_16:
        /*0054*/ 	.word	0x00000008
.L_17:


//--------------------- .nv.callgraph             --------------------------
	.section	.nv.callgraph,"",@"SHT_CUDA_CALLGRAPH"
	.align	4
	.sectionentsize	8
	.align		4
        /*0000*/ 	.word	0x00000000
	.align		4
        /*0004*/ 	.word	0xffffffff
	.align		4
        /*0008*/ 	.word	0x00000000
	.align		4
        /*000c*/ 	.word	0xfffffffe
	.align		4
        /*0010*/ 	.word	0x00000000
	.align		4
        /*0014*/ 	.word	0xfffffffd
	.align		4
        /*0018*/ 	.word	0x00000000
	.align		4
        /*001c*/ 	.word	0xfffffffc


//--------------------- .text._Z9gpuSquarePfS_    --------------------------
	.section	.text._Z9gpuSquarePfS_,"ax",@progbits
	.align	128
        .global         _Z9gpuSquarePfS_
        .type           _Z9gpuSquarePfS_,@function
        .size           _Z9gpuSquarePfS_,(.L_x_1 - _Z9gpuSquarePfS_)
        .other          _Z9gpuSquarePfS_,@"STO_CUDA_ENTRY STV_DEFAULT"
_Z9gpuSquarePfS_:
.text._Z9gpuSquarePfS_:
[----:B------:R-:W-:Y:S01]  /*0000*/  LDC R1, c[0x0][0x37c] ;  /* 0x0000df00ff017b82 */ /* 0x000fe20000000800 */
[----:B------:R-:W0:Y:S07]  /*0010*/  S2R R7, SR_TID.X ;  /* 0x0000000000077919 */ /* 0x000e2e0000002100 */
[----:B------:R-:W0:Y:S01]  /*0020*/  LDC.64 R2, c[0x0][0x380] ;  /* 0x0000e000ff027b82 */ /* 0x000e220000000a00 */
[----:B------:R-:W1:Y:S07]  /*0030*/  LDCU.64 UR4, c[0x0][0x358] ;  /* 0x00006b00ff0477ac */ /* 0x000e6e0008000a00 */
[----:B------:R-:W2:Y:S01]  /*0040*/  LDC.64 R4, c[0x0][0x388] ;  /* 0x0000e200ff047b82 */ /* 0x000ea20000000a00 */
[----:B0-----:R-:W-:-:S06]  /*0050*/  IMAD.WIDE.U32 R2, R7, 0x4, R2 ;  /* 0x0000000407027825 */ /* 0x001fcc00078e0002 */
[----:B-1----:R-:W3:Y:S01]  /*0060*/  LDG.E R2, desc[UR4][R2.64] ;  /* 0x0000000402027981 */ /* 0x002ee2000c1e1900 */
[----:B--2---:R-:W-:-:S04]  /*0070*/  IMAD.WIDE.U32 R4, R7, 0x4, R4 ;  /* 0x0000000407047825 */ /* 0x004fc800078e0004 */
[----:B---3--:R-:W-:-:S05]  /*0080*/  FMUL R7, R2, R2 ;  /* 0x0000000202077220 */ /* 0x008fca0000400000 */
[----:B------:R-:W-:Y:S01]  /*0090*/  STG.E desc[UR4][R4.64], R7 ;  /* 0x0000000704007986 */ /* 0x000fe2000c101904 */
[----:B------:R-:W-:Y:S05]  /*00a0*/  EXIT ;  /* 0x000000000000794d */ /* 0x000fea0003800000 */
.L_x_0:
[----:B------:R-:W-:-:S00]  /*00b0*/  BRA `(.L_x_0) ;  /* 0xfffffffc00fc7947 */ /* 0x000fc0000383ffff */
[----:B------:R-:W-:-:S00]  /*00c0*/  NOP ;  /* 0x0000000000007918 */ /* 0x000fc00000000000 */
        /* <DEDUP_REMOVED lines=11> */
.L_x_1:


//--------------------- .nv.shared.reserved.0     --------------------------
	.section	.nv.shared.reserved.0,"aw",@nobits
	.weak		__nv_reservedSMEM_offset_0_alias
	.size		__nv_reservedSMEM_offset_0_alias, 0, 64
	.other		__nv_reservedSMEM_offset_0_alias,@"STO_CUDA_RESERVED_SHARED STV_DEFAULT"
__nv_reservedSMEM_offset_0_alias:
	.zero		0
	.zero		64


//--------------------- .nv.constant0._Z9gpuSquarePfS_ --------------------------
	.section	.nv.constant0._Z9gpuSquarePfS_,"a",@progbits
	.sectionflags	@""
	.align	4
.nv.constant0._Z9gpuSquarePfS_:
	.zero		912


//--------------------- SYMBOLS --------------------------

	.type		.nv.reservedSmem.offset0,@object
	.size		.nv.reservedSmem.offset0,0x4
